	.headerflags	@"EF_CUDA_TEXMODE_UNIFIED EF_CUDA_64BIT_ADDRESS EF_CUDA_ACCELERATORS EF_CUDA_SM90 EF_CUDA_VIRTUAL_SM(EF_CUDA_SM90)"
	.elftype	@"ET_EXEC"


//--------------------- .nv.info                  --------------------------
	.section	.nv.info,"",@"SHT_CUDA_INFO"
	.align	4


	//----- nvinfo : EIATTR_REGCOUNT
	.align		4
        /*0000*/ 	.byte	0x04, 0x2f
        /*0002*/ 	.short	(.L_3 - .L_2)
	.align		4
.L_2:
        /*0004*/ 	.word	index@(triton_poi_fused__native_batch_norm_legit_no_training_add_convolution_leaky_relu_25)
        /*0008*/ 	.word	0x00000022


	//----- nvinfo : EIATTR_MIN_STACK_SIZE
	.align		4
.L_3:
        /*000c*/ 	.byte	0x04, 0x12
        /*000e*/ 	.short	(.L_5 - .L_4)
	.align		4
.L_4:
        /*0010*/ 	.word	index@(triton_poi_fused__native_batch_norm_legit_no_training_add_convolution_leaky_relu_25)
        /*0014*/ 	.word	0x00000000


	//----- nvinfo : EIATTR_FRAME_SIZE
	.align		4
.L_5:
        /*0018*/ 	.byte	0x04, 0x11
        /*001a*/ 	.short	(.L_7 - .L_6)
	.align		4
.L_6:
        /*001c*/ 	.word	index@(triton_poi_fused__native_batch_norm_legit_no_training_add_convolution_leaky_relu_25)
        /*0020*/ 	.word	0x00000000


	//----- nvinfo : EIATTR_MIN_STACK_SIZE
	.align		4
.L_7:
        /*0024*/ 	.byte	0x04, 0x12
        /*0026*/ 	.short	(.L_9 - .L_8)
	.align		4
.L_8:
        /*0028*/ 	.word	index@(triton_poi_fused__native_batch_norm_legit_no_training_add_convolution_leaky_relu_25)
        /*002c*/ 	.word	0x00000000
.L_9:


//--------------------- .nv.info.triton_poi_fused__native_batch_norm_legit_no_training_add_convolution_leaky_relu_25 --------------------------
	.section	.nv.info.triton_poi_fused__native_batch_norm_legit_no_training_add_convolution_leaky_relu_25,"",@"SHT_CUDA_INFO"
	.sectionflags	@""
	.align	4


	//----- nvinfo : EIATTR_CUDA_API_VERSION
	.align		4
        /*0000*/ 	.byte	0x04, 0x37
        /*0002*/ 	.short	(.L_11 - .L_10)
.L_10:
        /*0004*/ 	.word	0x0000007c


	//----- nvinfo : EIATTR_KPARAM_INFO
	.align		4
.L_11:
        /*0008*/ 	.byte	0x04, 0x17
        /*000a*/ 	.short	(.L_13 - .L_12)
.L_12:
        /*000c*/ 	.word	0x00000000
        /*0010*/ 	.short	0x0008
        /*0012*/ 	.short	0x0040
        /*0014*/ 	.byte	0x00, 0xf0, 0x11, 0x00


	//----- nvinfo : EIATTR_KPARAM_INFO
	.align		4
.L_13:
        /*0018*/ 	.byte	0x04, 0x17
        /*001a*/ 	.short	(.L_15 - .L_14)
.L_14:
        /*001c*/ 	.word	0x00000000
        /*0020*/ 	.short	0x0007
        /*0022*/ 	.short	0x0038
        /*0024*/ 	.byte	0x00, 0xf4, 0x21, 0x00


	//----- nvinfo : EIATTR_KPARAM_INFO
	.align		4
.L_15:
        /*0028*/ 	.byte	0x04, 0x17
        /*002a*/ 	.short	(.L_17 - .L_16)
.L_16:
        /*002c*/ 	.word	0x00000000
        /*0030*/ 	.short	0x0006
        /*0032*/ 	.short	0x0030
        /*0034*/ 	.byte	0x00, 0xf4, 0x21, 0x00


	//----- nvinfo : EIATTR_KPARAM_INFO
	.align		4
.L_17:
        /*0038*/ 	.byte	0x04, 0x17
        /*003a*/ 	.short	(.L_19 - .L_18)
.L_18:
        /*003c*/ 	.word	0x00000000
        /*0040*/ 	.short	0x0005
        /*0042*/ 	.short	0x0028
        /*0044*/ 	.byte	0x00, 0xf4, 0x21, 0x00


	//----- nvinfo : EIATTR_KPARAM_INFO
	.align		4
.L_19:
        /*0048*/ 	.byte	0x04, 0x17
        /*004a*/ 	.short	(.L_21 - .L_20)
.L_20:
        /*004c*/ 	.word	0x00000000
        /*0050*/ 	.short	0x0004
        /*0052*/ 	.short	0x0020
        /*0054*/ 	.byte	0x00, 0xf4, 0x21, 0x00


	//----- nvinfo : EIATTR_KPARAM_INFO
	.align		4
.L_21:
        /*0058*/ 	.byte	0x04, 0x17
        /*005a*/ 	.short	(.L_23 - .L_22)
.L_22:
        /*005c*/ 	.word	0x00000000
        /*0060*/ 	.short	0x0003
        /*0062*/ 	.short	0x0018
        /*0064*/ 	.byte	0x00, 0xf4, 0x21, 0x00


	//----- nvinfo : EIATTR_KPARAM_INFO
	.align		4
.L_23:
        /*0068*/ 	.byte	0x04, 0x17
        /*006a*/ 	.short	(.L_25 - .L_24)
.L_24:
        /*006c*/ 	.word	0x00000000
        /*0070*/ 	.short	0x0002
        /*0072*/ 	.short	0x0010
        /*0074*/ 	.byte	0x00, 0xf4, 0x21, 0x00


	//----- nvinfo : EIATTR_KPARAM_INFO
	.align		4
.L_25:
        /*0078*/ 	.byte	0x04, 0x17
        /*007a*/ 	.short	(.L_27 - .L_26)
.L_26:
        /*007c*/ 	.word	0x00000000
        /*0080*/ 	.short	0x0001
        /*0082*/ 	.short	0x0008
        /*0084*/ 	.byte	0x00, 0xf4, 0x21, 0x00


	//----- nvinfo : EIATTR_KPARAM_INFO
	.align		4
.L_27:
        /*0088*/ 	.byte	0x04, 0x17
        /*008a*/ 	.short	(.L_29 - .L_28)
.L_28:
        /*008c*/ 	.word	0x00000000
        /*0090*/ 	.short	0x0000
        /*0092*/ 	.short	0x0000
        /*0094*/ 	.byte	0x00, 0xf4, 0x21, 0x00


	//----- nvinfo : EIATTR_SPARSE_MMA_MASK
	.align		4
.L_29:
        /*0098*/ 	.byte	0x03, 0x50
        /*009a*/ 	.short	0x0000


	//----- nvinfo : EIATTR_MAXREG_COUNT
	.align		4
        /*009c*/ 	.byte	0x03, 0x1b
        /*009e*/ 	.short	0x00ff


	//----- nvinfo : EIATTR_EXIT_INSTR_OFFSETS
	.align		4
        /*00a0*/ 	.byte	0x04, 0x1c
        /*00a2*/ 	.short	(.L_31 - .L_30)


	//   ....[0]....
.L_30:
        /*00a4*/ 	.word	0x000006a0


	//----- nvinfo : EIATTR_REQNTID
	.align		4
.L_31:
        /*00a8*/ 	.byte	0x04, 0x10
        /*00aa*/ 	.short	(.L_33 - .L_32)
.L_32:
        /*00ac*/ 	.word	0x00000080
        /*00b0*/ 	.word	0x00000001
        /*00b4*/ 	.word	0x00000001


	//----- nvinfo : EIATTR_CBANK_PARAM_SIZE
	.align		4
.L_33:
        /*00b8*/ 	.byte	0x03, 0x19
        /*00ba*/ 	.short	0x0044


	//----- nvinfo : EIATTR_PARAM_CBANK
	.align		4
        /*00bc*/ 	.byte	0x04, 0x0a
        /*00be*/ 	.short	(.L_35 - .L_34)
	.align		4
.L_34:
        /*00c0*/ 	.word	index@(.nv.constant0.triton_poi_fused__native_batch_norm_legit_no_training_add_convolution_leaky_relu_25)
        /*00c4*/ 	.short	0x0210
        /*00c6*/ 	.short	0x0044


	//----- nvinfo : EIATTR_SW_WAR
	.align		4
.L_35:
        /*00c8*/ 	.byte	0x04, 0x36
        /*00ca*/ 	.short	(.L_37 - .L_36)
.L_36:
        /*00cc*/ 	.word	0x00000008
.L_37:


//--------------------- .nv.callgraph             --------------------------
	.section	.nv.callgraph,"",@"SHT_CUDA_CALLGRAPH"
	.align	4
	.sectionentsize	8
	.align		4
        /*0000*/ 	.word	0x00000000
	.align		4
        /*0004*/ 	.word	0xffffffff
	.align		4
        /*0008*/ 	.word	0x00000000
	.align		4
        /*000c*/ 	.word	0xfffffffe
	.align		4
        /*0010*/ 	.word	0x00000000
	.align		4
        /*0014*/ 	.word	0xfffffffd
	.align		4
        /*0018*/ 	.word	0x00000000
	.align		4
        /*001c*/ 	.word	0xfffffffc


//--------------------- .nv.constant4             --------------------------
	.section	.nv.constant4,"a",@progbits
	.align	8
	.align		8
.nv.constant4:
        /*0000*/ 	.dword	_$_str
	.align		8
        /*0008*/ 	.dword	_$_str_$_2


//--------------------- .text.triton_poi_fused__native_batch_norm_legit_no_training_add_convolution_leaky_relu_25 --------------------------
	.section	.text.triton_poi_fused__native_batch_norm_legit_no_training_add_convolution_leaky_relu_25,"ax",@progbits
	.align	128
        .global         triton_poi_fused__native_batch_norm_legit_no_training_add_convolution_leaky_relu_25
        .type           triton_poi_fused__native_batch_norm_legit_no_training_add_convolution_leaky_relu_25,@function
        .size           triton_poi_fused__native_batch_norm_legit_no_training_add_convolution_leaky_relu_25,(.L_x_1 - triton_poi_fused__native_batch_norm_legit_no_training_add_convolution_leaky_relu_25)
        .other          triton_poi_fused__native_batch_norm_legit_no_training_add_convolution_leaky_relu_25,@"STO_CUDA_ENTRY STV_DEFAULT"
triton_poi_fused__native_batch_norm_legit_no_training_add_convolution_leaky_relu_25:
.text.triton_poi_fused__native_batch_norm_legit_no_training_add_convolution_leaky_relu_25:
[----:B------:R-:W-:Y:S01]  /*0000*/  LDC R1, c[0x0][0x28] ;  /* 0x00000a00ff017b82 */ /* 0x000fe20000000800 */
[----:B------:R-:W1:Y:S07]  /*0010*/  S2R R0, SR_TID.X ;  /* 0x0000000000007919 */ /* 0x000e6e0000002100 */
[----:B------:R-:W2:Y:S01]  /*0020*/  LDC.64 R4, c[0x0][0x238] ;  /* 0x00008e00ff047b82 */ /* 0x000ea20000000a00 */
[----:B------:R-:W-:Y:S01]  /*0030*/  ULDC.64 UR4, c[0x0][0x208] ;  /* 0x0000820000047ab9 */ /* 0x000fe20000000a00 */
[----:B------:R-:W3:Y:S06]  /*0040*/  S2R R21, SR_CTAID.X ;  /* 0x0000000000157919 */ /* 0x000eec0000002500 */
[----:B------:R-:W4:Y:S08]  /*0050*/  LDC.64 R12, c[0x0][0x228] ;  /* 0x00008a00ff0c7b82 */ /* 0x000f300000000a00 */
[----:B------:R-:W5:Y:S08]  /*0060*/  LDC.64 R24, c[0x0][0x210] ;  /* 0x00008400ff187b82 */ /* 0x000f700000000a00 */
[----:B------:R-:W5:Y:S01]  /*0070*/  LDC.64 R8, c[0x0][0x220] ;  /* 0x00008800ff087b82 */ /* 0x000f620000000a00 */
[----:B-1----:R-:W-:-:S07]  /*0080*/  SHF.L.U32 R0, R0, 0x2, RZ ;  /* 0x0000000200007819 */ /* 0x002fce00000006ff */
[----:B------:R-:W1:Y:S01]  /*0090*/  LDC.64 R30, c[0x0][0x240] ;  /* 0x00009000ff1e7b82 */ /* 0x000e620000000a00 */
[----:B---3--:R-:W-:Y:S02]  /*00a0*/  SHF.R.S32.HI R2, RZ, 0x16, R21 ;  /* 0x00000016ff027819 */ /* 0x008fe40000011415 */
[----:B------:R-:W-:Y:S02]  /*00b0*/  LOP3.LUT R0, R0, 0x1fc, RZ, 0xc0, !PT ;  /* 0x000001fc00007812 */ /* 0x000fe400078ec0ff */
[----:B------:R-:W-:-:S03]  /*00c0*/  SGXT R2, R2, 0x1 ;  /* 0x000000010202781a */ /* 0x000fc60000000200 */
[----:B------:R-:W3:Y:S01]  /*00d0*/  LDC.64 R28, c[0x0][0x248] ;  /* 0x00009200ff1c7b82 */ /* 0x000ee20000000a00 */
[----:B------:R-:W-:-:S04]  /*00e0*/  LEA R21, R21, R0, 0x9 ;  /* 0x0000000015157211 */ /* 0x000fc800078e48ff */
[----:B------:R-:W-:-:S04]  /*00f0*/  LEA.HI R2, R2, R21, RZ, 0x8 ;  /* 0x0000001502027211 */ /* 0x000fc800078f40ff */
[----:B------:R-:W-:-:S04]  /*0100*/  LOP3.LUT R2, R2, 0xffffff00, RZ, 0xc0, !PT ;  /* 0xffffff0002027812 */ /* 0x000fc800078ec0ff */
[----:B------:R-:W-:-:S05]  /*0110*/  IADD3 R26, R21, -R2, RZ ;  /* 0x80000002151a7210 */ /* 0x000fca0007ffe0ff */
[----:B--2---:R-:W-:-:S06]  /*0120*/  IMAD.WIDE R4, R26, 0x4, R4 ;  /* 0x000000041a047825 */ /* 0x004fcc00078e0204 */
[----:B------:R-:W2:Y:S01]  /*0130*/  LDG.E.EL.128 R4, desc[UR4][R4.64] ;  /* 0x0000000404047981 */ /* 0x000ea2000c2e1d00 */
[----:B----4-:R-:W-:-:S04]  /*0140*/  IMAD.WIDE R12, R26, 0x4, R12 ;  /* 0x000000041a0c7825 */ /* 0x010fc800078e020c */
[C---:B-----5:R-:W-:Y:S02]  /*0150*/  IMAD.WIDE R24, R21.reuse, 0x4, R24 ;  /* 0x0000000415187825 */ /* 0x060fe400078e0218 */
[----:B------:R-:W4:Y:S02]  /*0160*/  LDG.E.EL.128 R12, desc[UR4][R12.64] ;  /* 0x000000040c0c7981 */ /* 0x000f24000c2e1d00 */
[----:B0-----:R-:W-:Y:S02]  /*0170*/  IMAD.WIDE R8, R21, 0x4, R8 ;  /* 0x0000000415087825 */ /* 0x001fe400078e0208 */
[----:B------:R-:W4:Y:S04]  /*0180*/  LDG.E.128 R16, desc[UR4][R24.64] ;  /* 0x0000000418107981 */ /* 0x000f28000c1e1d00 */
[----:B------:R-:W5:Y:S01]  /*0190*/  LDG.E.128 R8, desc[UR4][R8.64] ;  /* 0x0000000408087981 */ /* 0x000f62000c1e1d00 */
[----:B-1----:R-:W-:-:S04]  /*01a0*/  IMAD.WIDE R30, R26, 0x4, R30 ;  /* 0x000000041a1e7825 */ /* 0x002fc800078e021e */
[----:B--2---:R-:W-:-:S04]  /*01b0*/  FADD R0, R4, 0.0010000000474974513054 ;  /* 0x3a83126f04007421 */ /* 0x004fc80000000000 */
[----:B------:R-:W0:Y:S01]  /*01c0*/  MUFU.SQRT R4, R0 ;  /* 0x0000000000047308 */ /* 0x000e220000002000 */
[----:B------:R-:W-:Y:S01]  /*01d0*/  FADD R6, R6, 0.0010000000474974513054 ;  /* 0x3a83126f06067421 */ /* 0x000fe20000000000 */
[C---:B0-----:R-:W-:Y:S02]  /*01e0*/  FSETP.GT.AND P6, PT, R4.reuse, 8.50705917302346158658e+37, PT ;  /* 0x7e8000000400780b */ /* 0x041fe40003fc4000 */
[----:B------:R-:W-:-:S04]  /*01f0*/  FSETP.GEU.AND P5, PT, R4, 1.175494350822287508e-38, PT ;  /* 0x008000000400780b */ /* 0x000fc80003fae000 */
[----:B------:R-:W0:Y:S01]  /*0200*/  MUFU.SQRT R6, R6 ;  /* 0x0000000600067308 */ /* 0x000e220000002000 */
[----:B------:R-:W-:Y:S01]  /*0210*/  HFMA2.MMA R0, -RZ, RZ, 1.625, 0 ;  /* 0x3e800000ff007435 */ /* 0x000fe200000001ff */
[----:B------:R-:W-:-:S05]  /*0220*/  FADD R7, R7, 0.0010000000474974513054 ;  /* 0x3a83126f07077421 */ /* 0x000fca0000000000 */
[----:B------:R-:W-:-:S04]  /*0230*/  @P6 FMUL R4, R4, 0.25 ;  /* 0x3e80000004046820 */ /* 0x000fc80000400000 */
[----:B------:R-:W-:Y:S01]  /*0240*/  @!P5 FMUL R4, R4, 16777216 ;  /* 0x4b8000000404d820 */ /* 0x000fe20000400000 */
[----:B------:R-:W-:Y:S01]  /*0250*/  FADD R5, R5, 0.0010000000474974513054 ;  /* 0x3a83126f05057421 */ /* 0x000fe20000000000 */
[----:B------:R-:W1:Y:S01]  /*0260*/  MUFU.SQRT R2, R7 ;  /* 0x0000000700027308 */ /* 0x000e620000002000 */
[----:B0-----:R-:W-:-:S07]  /*0270*/  FSETP.GT.AND P3, PT, R6, 8.50705917302346158658e+37, PT ;  /* 0x7e8000000600780b */ /* 0x001fce0003f64000 */
[----:B------:R-:W0:Y:S01]  /*0280*/  MUFU.RCP R20, R4 ;  /* 0x0000000400147308 */ /* 0x000e220000001000 */
[----:B------:R-:W-:-:S07]  /*0290*/  FSETP.GEU.AND P0, PT, R6, 1.175494350822287508e-38, PT ;  /* 0x008000000600780b */ /* 0x000fce0003f0e000 */
[----:B------:R2:W0:Y:S02]  /*02a0*/  MUFU.SQRT R3, R5 ;  /* 0x0000000500037308 */ /* 0x0004240000002000 */
[----:B--2---:R-:W-:-:S05]  /*02b0*/  FSEL R5, R0, 1, P6 ;  /* 0x3f80000000057808 */ /* 0x004fca0003000000 */
[----:B------:R-:W-:Y:S01]  /*02c0*/  @!P5 FMUL R5, R5, 16777216 ;  /* 0x4b8000000505d820 */ /* 0x000fe20000400000 */
[----:B-1----:R-:W-:-:S03]  /*02d0*/  FSETP.GT.AND P2, PT, R2, 8.50705917302346158658e+37, PT ;  /* 0x7e8000000200780b */ /* 0x002fc60003f44000 */
[----:B0-----:R-:W-:Y:S02]  /*02e0*/  FMUL R20, R20, R5 ;  /* 0x0000000514147220 */ /* 0x001fe40000400000 */
[----:B------:R-:W0:Y:S01]  /*02f0*/  LDC.64 R4, c[0x0][0x230] ;  /* 0x00008c00ff047b82 */ /* 0x000e220000000a00 */
[----:B------:R-:W-:Y:S01]  /*0300*/  FSETP.GEU.AND P6, PT, R2, 1.175494350822287508e-38, PT ;  /* 0x008000000200780b */ /* 0x000fe20003fce000 */
[----:B------:R-:W-:Y:S01]  /*0310*/  @P3 FMUL R6, R6, 0.25 ;  /* 0x3e80000006063820 */ /* 0x000fe20000400000 */
[C---:B------:R-:W-:Y:S02]  /*0320*/  FSETP.GT.AND P4, PT, R3.reuse, 8.50705917302346158658e+37, PT ;  /* 0x7e8000000300780b */ /* 0x040fe40003f84000 */
[----:B------:R-:W-:Y:S01]  /*0330*/  FSETP.GEU.AND P1, PT, R3, 1.175494350822287508e-38, PT ;  /* 0x008000000300780b */ /* 0x000fe20003f2e000 */
[----:B------:R-:W-:Y:S02]  /*0340*/  @!P0 FMUL R6, R6, 16777216 ;  /* 0x4b80000006068820 */ /* 0x000fe40000400000 */
[----:B------:R-:W-:-:S04]  /*0350*/  @P2 FMUL R2, R2, 0.25 ;  /* 0x3e80000002022820 */ /* 0x000fc80000400000 */
[----:B------:R-:W1:Y:S02]  /*0360*/  MUFU.RCP R6, R6 ;  /* 0x0000000600067308 */ /* 0x000e640000001000 */
[----:B------:R-:W-:Y:S01]  /*0370*/  @!P6 FMUL R2, R2, 16777216 ;  /* 0x4b8000000202e820 */ /* 0x000fe20000400000 */
[----:B------:R-:W-:Y:S01]  /*0380*/  FSEL R7, R0, 1, P3 ;  /* 0x3f80000000077808 */ /* 0x000fe20001800000 */
[----:B------:R-:W-:-:S04]  /*0390*/  @P4 FMUL R3, R3, 0.25 ;  /* 0x3e80000003034820 */ /* 0x000fc80000400000 */
[----:B------:R-:W-:Y:S01]  /*03a0*/  @!P1 FMUL R3, R3, 16777216 ;  /* 0x4b80000003039820 */ /* 0x000fe20000400000 */
[----:B------:R-:W2:Y:S01]  /*03b0*/  MUFU.RCP R2, R2 ;  /* 0x0000000200027308 */ /* 0x000ea20000001000 */
[----:B------:R-:W-:Y:S01]  /*03c0*/  @!P0 FMUL R7, R7, 16777216 ;  /* 0x4b80000007078820 */ /* 0x000fe20000400000 */
[----:B0-----:R-:W-:Y:S01]  /*03d0*/  IMAD.WIDE R4, R26, 0x4, R4 ;  /* 0x000000041a047825 */ /* 0x001fe200078e0204 */
[C---:B------:R-:W-:Y:S02]  /*03e0*/  FSEL R22, R0.reuse, 1, P4 ;  /* 0x3f80000000167808 */ /* 0x040fe40002000000 */
[----:B------:R-:W-:Y:S01]  /*03f0*/  FSEL R23, R0, 1, P2 ;  /* 0x3f80000000177808 */ /* 0x000fe20001000000 */
[----:B-1----:R-:W-:Y:S02]  /*0400*/  FMUL R0, R6, R7 ;  /* 0x0000000706007220 */ /* 0x002fe40000400000 */
[----:B------:R-:W0:Y:S01]  /*0410*/  MUFU.RCP R3, R3 ;  /* 0x0000000300037308 */ /* 0x000e220000001000 */
[----:B------:R-:W5:Y:S01]  /*0420*/  LDG.E.EL.128 R4, desc[UR4][R4.64] ;  /* 0x0000000404047981 */ /* 0x000f62000c2e1d00 */
[----:B------:R-:W-:Y:S01]  /*0430*/  @!P6 FMUL R23, R23, 16777216 ;  /* 0x4b8000001717e820 */ /* 0x000fe20000400000 */
[----:B------:R-:W-:-:S03]  /*0440*/  @!P1 FMUL R22, R22, 16777216 ;  /* 0x4b80000016169820 */ /* 0x000fc60000400000 */
[----:B--2---:R-:W-:Y:S01]  /*0450*/  FMUL R2, R2, R23 ;  /* 0x0000001702027220 */ /* 0x004fe20000400000 */
[----:B----4-:R-:W-:Y:S01]  /*0460*/  FADD R23, R16, R12 ;  /* 0x0000000c10177221 */ /* 0x010fe20000000000 */
[----:B------:R-:W-:Y:S01]  /*0470*/  FADD R12, R19, R15 ;  /* 0x0000000f130c7221 */ /* 0x000fe20000000000 */
[----:B---3--:R-:W-:-:S04]  /*0480*/  IMAD.WIDE R26, R26, 0x4, R28 ;  /* 0x000000041a1a7825 */ /* 0x008fc800078e021c */
[----:B------:R-:W-:Y:S01]  /*0490*/  FADD R29, R18, R14 ;  /* 0x0000000e121d7221 */ /* 0x000fe20000000000 */
[----:B-----5:R-:W-:Y:S01]  /*04a0*/  FADD R11, R11, R12 ;  /* 0x0000000c0b0b7221 */ /* 0x020fe20000000000 */
[----:B0-----:R-:W-:Y:S01]  /*04b0*/  FMUL R3, R3, R22 ;  /* 0x0000001603037220 */ /* 0x001fe20000400000 */
[----:B------:R-:W-:Y:S02]  /*04c0*/  FADD R22, R17, R13 ;  /* 0x0000000d11167221 */ /* 0x000fe40000000000 */
[----:B------:R-:W2:Y:S04]  /*04d0*/  LDG.E.EL.128 R16, desc[UR4][R30.64] ;  /* 0x000000041e107981 */ /* 0x000ea8000c2e1d00 */
[----:B------:R-:W2:Y:S01]  /*04e0*/  LDG.E.EL.128 R12, desc[UR4][R26.64] ;  /* 0x000000041a0c7981 */ /* 0x000ea2000c2e1d00 */
[----:B------:R-:W-:Y:S01]  /*04f0*/  FADD R10, R10, R29 ;  /* 0x0000001d0a0a7221 */ /* 0x000fe20000000000 */
[----:B------:R-:W-:Y:S01]  /*0500*/  FADD R9, R9, R22 ;  /* 0x0000001609097221 */ /* 0x000fe20000000000 */
[----:B------:R-:W-:-:S02]  /*0510*/  FADD R8, R8, R23 ;  /* 0x0000001708087221 */ /* 0x000fc40000000000 */
[----:B------:R-:W0:Y:S03]  /*0520*/  LDC.64 R22, c[0x0][0x218] ;  /* 0x00008600ff167b82 */ /* 0x000e260000000a00 */
[----:B------:R-:W-:Y:S01]  /*0530*/  STG.E.128 desc[UR4][R24.64], R8 ;  /* 0x0000000818007986 */ /* 0x000fe2000c101d04 */
[----:B0-----:R-:W-:-:S04]  /*0540*/  IMAD.WIDE R22, R21, 0x4, R22 ;  /* 0x0000000415167825 */ /* 0x001fc800078e0216 */
[----:B------:R-:W-:-:S04]  /*0550*/  FADD R7, -R7, R11 ;  /* 0x0000000b07077221 */ /* 0x000fc80000000100 */
[----:B------:R-:W-:Y:S01]  /*0560*/  FMUL R2, R2, R7 ;  /* 0x0000000702027220 */ /* 0x000fe20000400000 */
[----:B------:R-:W-:Y:S01]  /*0570*/  FADD R7, -R6, R10 ;  /* 0x0000000a06077221 */ /* 0x000fe20000000100 */
[----:B------:R-:W-:Y:S01]  /*0580*/  FADD R6, -R5, R9 ;  /* 0x0000000905067221 */ /* 0x000fe20000000100 */
[----:B------:R-:W-:Y:S02]  /*0590*/  FADD R5, -R4, R8 ;  /* 0x0000000804057221 */ /* 0x000fe40000000100 */
[----:B------:R-:W-:Y:S01]  /*05a0*/  FMUL R7, R0, R7 ;  /* 0x0000000700077220 */ /* 0x000fe20000400000 */
[----:B------:R-:W-:Y:S01]  /*05b0*/  FMUL R6, R3, R6 ;  /* 0x0000000603067220 */ /* 0x000fe20000400000 */
[----:B------:R-:W-:Y:S01]  /*05c0*/  FMUL R5, R20, R5 ;  /* 0x0000000514057220 */ /* 0x000fe20000400000 */
[----:B--2---:R-:W-:Y:S01]  /*05d0*/  FFMA R15, R19, R2, R15 ;  /* 0x00000002130f7223 */ /* 0x004fe2000000000f */
[----:B------:R-:W-:Y:S01]  /*05e0*/  FFMA R14, R18, R7, R14 ;  /* 0x00000007120e7223 */ /* 0x000fe2000000000e */
[----:B------:R-:W-:Y:S01]  /*05f0*/  FFMA R13, R17, R6, R13 ;  /* 0x00000006110d7223 */ /* 0x000fe2000000000d */
[----:B------:R-:W-:-:S02]  /*0600*/  FFMA R12, R16, R5, R12 ;  /* 0x00000005100c7223 */ /* 0x000fc4000000000c */
[----:B------:R-:W-:Y:S02]  /*0610*/  FSETP.GT.AND P0, PT, R15, RZ, PT ;  /* 0x000000ff0f00720b */ /* 0x000fe40003f04000 */
[----:B------:R-:W-:Y:S02]  /*0620*/  FSETP.GT.AND P1, PT, R14, RZ, PT ;  /* 0x000000ff0e00720b */ /* 0x000fe40003f24000 */
[----:B------:R-:W-:Y:S02]  /*0630*/  FSETP.GT.AND P2, PT, R13, RZ, PT ;  /* 0x000000ff0d00720b */ /* 0x000fe40003f44000 */
[----:B------:R-:W-:-:S07]  /*0640*/  FSETP.GT.AND P3, PT, R12, RZ, PT ;  /* 0x000000ff0c00720b */ /* 0x000fce0003f64000 */
[----:B------:R-:W-:Y:S02]  /*0650*/  @!P0 FMUL R15, R15, 0.10000000149011611938 ;  /* 0x3dcccccd0f0f8820 */ /* 0x000fe40000400000 */
[----:B------:R-:W-:Y:S02]  /*0660*/  @!P1 FMUL R14, R14, 0.10000000149011611938 ;  /* 0x3dcccccd0e0e9820 */ /* 0x000fe40000400000 */
[----:B------:R-:W-:Y:S02]  /*0670*/  @!P2 FMUL R13, R13, 0.10000000149011611938 ;  /* 0x3dcccccd0d0da820 */ /* 0x000fe40000400000 */
[----:B------:R-:W-:-:S05]  /*0680*/  @!P3 FMUL R12, R12, 0.10000000149011611938 ;  /* 0x3dcccccd0c0cb820 */ /* 0x000fca0000400000 */
[----:B------:R-:W-:Y:S01]  /*0690*/  STG.E.128 desc[UR4][R22.64], R12 ;  /* 0x0000000c16007986 */ /* 0x000fe2000c101d04 */
[----:B------:R-:W-:Y:S05]  /*06a0*/  EXIT ;  /* 0x000000000000794d */ /* 0x000fea0003800000 */
.L_x_0:
[----:B------:R-:W-:-:S00]  /*06b0*/  BRA `(.L_x_0) ;  /* 0xfffffffc00fc7947 */ /* 0x000fc0000383ffff */
[----:B------:R-:W-:-:S00]  /*06c0*/  NOP ;  /* 0x0000000000007918 */ /* 0x000fc00000000000 */
        /* <DEDUP_REMOVED lines=11> */
.L_x_1:


//--------------------- .nv.global.init           --------------------------
	.section	.nv.global.init,"aw",@progbits
.nv.global.init:
	.type		_$_str,@object
	.size		_$_str,(_$_str_$_2 - _$_str)
_$_str:
        /*0000*/ 	.byte	0x5f, 0x5f, 0x43, 0x55, 0x44, 0x41, 0x5f, 0x46, 0x54, 0x5a, 0x00
	.type		_$_str_$_2,@object
	.size		_$_str_$_2,(.L_1 - _$_str_$_2)
_$_str_$_2:
        /*000b*/ 	.byte	0x5f, 0x5f, 0x43, 0x55, 0x44, 0x41, 0x5f, 0x50, 0x52, 0x45, 0x43, 0x5f, 0x53, 0x51, 0x52, 0x54
        /*001b*/ 	.byte	0x00
.L_1:


//--------------------- .nv.constant0.triton_poi_fused__native_batch_norm_legit_no_training_add_convolution_leaky_relu_25 --------------------------
	.section	.nv.constant0.triton_poi_fused__native_batch_norm_legit_no_training_add_convolution_leaky_relu_25,"a",@progbits
	.sectionflags	@""
	.align	4
.nv.constant0.triton_poi_fused__native_batch_norm_legit_no_training_add_convolution_leaky_relu_25:
	.zero		596
